	.headerflags	@"EF_CUDA_TEXMODE_UNIFIED EF_CUDA_64BIT_ADDRESS EF_CUDA_ACCELERATORS EF_CUDA_SM90 EF_CUDA_VIRTUAL_SM(EF_CUDA_SM90)"
	.elftype	@"ET_EXEC"


//--------------------- .nv.info                  --------------------------
	.section	.nv.info,"",@"SHT_CUDA_INFO"
	.align	4


	//----- nvinfo : EIATTR_REGCOUNT
	.align		4
        /*0000*/ 	.byte	0x04, 0x2f
        /*0002*/ 	.short	(.L_1 - .L_0)
	.align		4
.L_0:
        /*0004*/ 	.word	index@(triton_poi_fused_convolution_41)
        /*0008*/ 	.word	0x0000000c


	//----- nvinfo : EIATTR_MIN_STACK_SIZE
	.align		4
.L_1:
        /*000c*/ 	.byte	0x04, 0x12
        /*000e*/ 	.short	(.L_3 - .L_2)
	.align		4
.L_2:
        /*0010*/ 	.word	index@(triton_poi_fused_convolution_41)
        /*0014*/ 	.word	0x00000000


	//----- nvinfo : EIATTR_FRAME_SIZE
	.align		4
.L_3:
        /*0018*/ 	.byte	0x04, 0x11
        /*001a*/ 	.short	(.L_5 - .L_4)
	.align		4
.L_4:
        /*001c*/ 	.word	index@(triton_poi_fused_convolution_41)
        /*0020*/ 	.word	0x00000000


	//----- nvinfo : EIATTR_MIN_STACK_SIZE
	.align		4
.L_5:
        /*0024*/ 	.byte	0x04, 0x12
        /*0026*/ 	.short	(.L_7 - .L_6)
	.align		4
.L_6:
        /*0028*/ 	.word	index@(triton_poi_fused_convolution_41)
        /*002c*/ 	.word	0x00000000
.L_7:


//--------------------- .nv.info.triton_poi_fused_convolution_41 --------------------------
	.section	.nv.info.triton_poi_fused_convolution_41,"",@"SHT_CUDA_INFO"
	.sectionflags	@""
	.align	4


	//----- nvinfo : EIATTR_CUDA_API_VERSION
	.align		4
        /*0000*/ 	.byte	0x04, 0x37
        /*0002*/ 	.short	(.L_9 - .L_8)
.L_8:
        /*0004*/ 	.word	0x0000007c


	//----- nvinfo : EIATTR_KPARAM_INFO
	.align		4
.L_9:
        /*0008*/ 	.byte	0x04, 0x17
        /*000a*/ 	.short	(.L_11 - .L_10)
.L_10:
        /*000c*/ 	.word	0x00000000
        /*0010*/ 	.short	0x0002
        /*0012*/ 	.short	0x0010
        /*0014*/ 	.byte	0x00, 0xf0, 0x11, 0x00


	//----- nvinfo : EIATTR_KPARAM_INFO
	.align		4
.L_11:
        /*0018*/ 	.byte	0x04, 0x17
        /*001a*/ 	.short	(.L_13 - .L_12)
.L_12:
        /*001c*/ 	.word	0x00000000
        /*0020*/ 	.short	0x0001
        /*0022*/ 	.short	0x0008
        /*0024*/ 	.byte	0x00, 0xf4, 0x21, 0x00


	//----- nvinfo : EIATTR_KPARAM_INFO
	.align		4
.L_13:
        /*0028*/ 	.byte	0x04, 0x17
        /*002a*/ 	.short	(.L_15 - .L_14)
.L_14:
        /*002c*/ 	.word	0x00000000
        /*0030*/ 	.short	0x0000
        /*0032*/ 	.short	0x0000
        /*0034*/ 	.byte	0x00, 0xf4, 0x21, 0x00


	//----- nvinfo : EIATTR_SPARSE_MMA_MASK
	.align		4
.L_15:
        /*0038*/ 	.byte	0x03, 0x50
        /*003a*/ 	.short	0x0000


	//----- nvinfo : EIATTR_MAXREG_COUNT
	.align		4
        /*003c*/ 	.byte	0x03, 0x1b
        /*003e*/ 	.short	0x00ff


	//----- nvinfo : EIATTR_EXIT_INSTR_OFFSETS
	.align		4
        /*0040*/ 	.byte	0x04, 0x1c
        /*0042*/ 	.short	(.L_17 - .L_16)


	//   ....[0]....
.L_16:
        /*0044*/ 	.word	0x00000140


	//----- nvinfo : EIATTR_REQNTID
	.align		4
.L_17:
        /*0048*/ 	.byte	0x04, 0x10
        /*004a*/ 	.short	(.L_19 - .L_18)
.L_18:
        /*004c*/ 	.word	0x00000100
        /*0050*/ 	.word	0x00000001
        /*0054*/ 	.word	0x00000001


	//----- nvinfo : EIATTR_CBANK_PARAM_SIZE
	.align		4
.L_19:
        /*0058*/ 	.byte	0x03, 0x19
        /*005a*/ 	.short	0x0014


	//----- nvinfo : EIATTR_PARAM_CBANK
	.align		4
        /*005c*/ 	.byte	0x04, 0x0a
        /*005e*/ 	.short	(.L_21 - .L_20)
	.align		4
.L_20:
        /*0060*/ 	.word	index@(.nv.constant0.triton_poi_fused_convolution_41)
        /*0064*/ 	.short	0x0210
        /*0066*/ 	.short	0x0014


	//----- nvinfo : EIATTR_SW_WAR
	.align		4
.L_21:
        /*0068*/ 	.byte	0x04, 0x36
        /*006a*/ 	.short	(.L_23 - .L_22)
.L_22:
        /*006c*/ 	.word	0x00000008
.L_23:


//--------------------- .nv.callgraph             --------------------------
	.section	.nv.callgraph,"",@"SHT_CUDA_CALLGRAPH"
	.align	4
	.sectionentsize	8
	.align		4
        /*0000*/ 	.word	0x00000000
	.align		4
        /*0004*/ 	.word	0xffffffff
	.align		4
        /*0008*/ 	.word	0x00000000
	.align		4
        /*000c*/ 	.word	0xfffffffe
	.align		4
        /*0010*/ 	.word	0x00000000
	.align		4
        /*0014*/ 	.word	0xfffffffd
	.align		4
        /*0018*/ 	.word	0x00000000
	.align		4
        /*001c*/ 	.word	0xfffffffc


//--------------------- .text.triton_poi_fused_convolution_41 --------------------------
	.section	.text.triton_poi_fused_convolution_41,"ax",@progbits
	.align	128
        .global         triton_poi_fused_convolution_41
        .type           triton_poi_fused_convolution_41,@function
        .size           triton_poi_fused_convolution_41,(.L_x_1 - triton_poi_fused_convolution_41)
        .other          triton_poi_fused_convolution_41,@"STO_CUDA_ENTRY STV_DEFAULT"
triton_poi_fused_convolution_41:
.text.triton_poi_fused_convolution_41:
[----:B------:R-:W-:Y:S01]  /*0000*/  LDC R1, c[0x0][0x28] ;  /* 0x00000a00ff017b82 */ /* 0x000fe20000000800 */
[----:B------:R-:W1:Y:S07]  /*0010*/  S2R R0, SR_TID.X ;  /* 0x0000000000007919 */ /* 0x000e6e0000002100 */
[----:B------:R-:W2:Y:S01]  /*0020*/  LDC.64 R4, c[0x0][0x218] ;  /* 0x00008600ff047b82 */ /* 0x000ea20000000a00 */
[----:B------:R-:W-:Y:S01]  /*0030*/  ULDC.64 UR4, c[0x0][0x208] ;  /* 0x0000820000047ab9 */ /* 0x000fe20000000a00 */
[----:B------:R-:W3:Y:S06]  /*0040*/  S2R R7, SR_CTAID.X ;  /* 0x0000000000077919 */ /* 0x000eec0000002500 */
[----:B------:R-:W4:Y:S01]  /*0050*/  LDC.64 R2, c[0x0][0x210] ;  /* 0x00008400ff027b82 */ /* 0x000f220000000a00 */
[----:B-1----:R-:W-:-:S04]  /*0060*/  SHF.L.U32 R0, R0, 0x1, RZ ;  /* 0x0000000100007819 */ /* 0x002fc800000006ff */
[----:B------:R-:W-:-:S04]  /*0070*/  LOP3.LUT R0, R0, 0x1fe, RZ, 0xc0, !PT ;  /* 0x000001fe00007812 */ /* 0x000fc800078ec0ff */
[----:B---3--:R-:W-:-:S05]  /*0080*/  LEA R7, R7, R0, 0x9 ;  /* 0x0000000007077211 */ /* 0x008fca00078e48ff */
[----:B------:R-:W-:-:S04]  /*0090*/  IMAD.HI R0, R7, 0x2aaaaaab, RZ ;  /* 0x2aaaaaab07007827 */ /* 0x000fc800078e02ff */
[----:B----4-:R-:W-:Y:S01]  /*00a0*/  IMAD.WIDE R2, R7, 0x4, R2 ;  /* 0x0000000407027825 */ /* 0x010fe200078e0202 */
[----:B------:R-:W-:-:S04]  /*00b0*/  SHF.R.U32.HI R9, RZ, 0x1f, R0 ;  /* 0x0000001fff097819 */ /* 0x000fc80000011600 */
[----:B------:R-:W-:-:S05]  /*00c0*/  LEA.HI R0, R0, R9, RZ, 0x1c ;  /* 0x0000000900007211 */ /* 0x000fca00078fe0ff */
[----:B------:R-:W-:Y:S02]  /*00d0*/  IMAD R9, R0, -0x60, R7 ;  /* 0xffffffa000097824 */ /* 0x000fe400078e0207 */
[----:B------:R-:W3:Y:S02]  /*00e0*/  LDG.E.64 R6, desc[UR4][R2.64] ;  /* 0x0000000402067981 */ /* 0x000ee4000c1e1b00 */
[----:B--2---:R-:W-:-:S06]  /*00f0*/  IMAD.WIDE R4, R9, 0x4, R4 ;  /* 0x0000000409047825 */ /* 0x004fcc00078e0204 */
[----:B------:R-:W3:Y:S02]  /*0100*/  LDG.E.EL.64 R4, desc[UR4][R4.64] ;  /* 0x0000000404047981 */ /* 0x000ee4000c2e1b00 */
[----:B---3--:R-:W-:Y:S01]  /*0110*/  FADD R6, R6, R4 ;  /* 0x0000000406067221 */ /* 0x008fe20000000000 */
[----:B------:R-:W-:-:S05]  /*0120*/  FADD R7, R7, R5 ;  /* 0x0000000507077221 */ /* 0x000fca0000000000 */
[----:B------:R-:W-:Y:S01]  /*0130*/  STG.E.64 desc[UR4][R2.64], R6 ;  /* 0x0000000602007986 */ /* 0x000fe2000c101b04 */
[----:B------:R-:W-:Y:S05]  /*0140*/  EXIT ;  /* 0x000000000000794d */ /* 0x000fea0003800000 */
.L_x_0:
[----:B------:R-:W-:-:S00]  /*0150*/  BRA `(.L_x_0) ;  /* 0xfffffffc00fc7947 */ /* 0x000fc0000383ffff */
[----:B------:R-:W-:-:S00]  /*0160*/  NOP ;  /* 0x0000000000007918 */ /* 0x000fc00000000000 */
        /* <DEDUP_REMOVED lines=9> */
.L_x_1:


//--------------------- .nv.constant0.triton_poi_fused_convolution_41 --------------------------
	.section	.nv.constant0.triton_poi_fused_convolution_41,"a",@progbits
	.sectionflags	@""
	.align	4
.nv.constant0.triton_poi_fused_convolution_41:
	.zero		548
